.version 7.0
.target sm_70
.address_size 64

// Tensor operations in PTX assembly
.visible .entry matrix_multiply(
    .param .u64 a,
    .param .u64 b,
    .param .u64 c,
    .param .u32 m,
    .param .u32 n,
    .param .u32 k
)
{
    .reg .pred %p1;
    .reg .b32 %r<16>;
    .reg .b64 %rd<16>;
    .reg .f32 %f<16>;

    // Load parameters
    ld.param.u64 %rd1, [a];
    ld.param.u64 %rd2, [b];
    ld.param.u64 %rd3, [c];
    ld.param.u32 %r1, [m];
    ld.param.u32 %r2, [n];
    ld.param.u32 %r3, [k];

    // Calculate thread indices
    mov.u32 %r4, %ctaid.x;
    mov.u32 %r5, %ntid.x;
    mov.u32 %r6, %tid.x;
    mad.lo.u32 %r7, %r4, %r5, %r6;

    // Boundary check
    setp.ge.u32 %p1, %r7, %r1;
    @%p1 bra END;

    // Main computation loop
    // ... (matrix multiplication implementation)

END:
    ret;
}

// Other essential tensor operations will be implemented here
.visible .entry tensor_add( /* params */ ) {
    // Implementation
}

.visible .entry tensor_relu( /* params */ ) {
    // Implementation
}

.visible .entry tensor_softmax( /* params */ ) {
    // Implementation
}


// ===== COMPILED SASS (sm_100) =====

	.target	sm_100

	.elftype	@"ET_EXEC"


//--------------------- .note.nv.tkinfo           --------------------------
	.section	.note.nv.tkinfo,"",@"SHT_NOTE"
	.sectionflags	@"SHF_NOTE_NV_TKINFO"
	.tkinfo
        /*0018*/ 	.word	0x00000002
        /*0030*/ 	.string	""
        /*0030*/ 	.string	"ptxas"
        /*0030*/ 	.string	"Cuda compilation tools, release 13.0, V13.0.88"
        /*0030*/ 	.string	"Build cuda_13.0.r13.0/compiler.36424714_0"
        /*0030*/ 	.string	"-arch sm_100 "



//--------------------- .note.nv.cuinfo           --------------------------
	.section	.note.nv.cuinfo,"",@"SHT_NOTE"
	.sectionflags	@"SHF_NOTE_NV_CUINFO"
        /*0018*/ 	.short	0x0002
        /*001a*/ 	.short	0x0046
        /*001c*/ 	.short	0x0082
	.zero		2


//--------------------- .nv.info                  --------------------------
	.section	.nv.info,"",@"SHT_CUDA_INFO"
	.align	4


	//----- nvinfo : EIATTR_REGCOUNT
	.align		4
        /*0000*/ 	.byte	0x04, 0x2f
        /*0002*/ 	.short	(.L_1 - .L_0)
	.align		4
.L_0:
        /*0004*/ 	.word	index@(matrix_multiply)
        /*0008*/ 	.word	0x00000004


	//----- nvinfo : EIATTR_FRAME_SIZE
	.align		4
.L_1:
        /*000c*/ 	.byte	0x04, 0x11
        /*000e*/ 	.short	(.L_3 - .L_2)
	.align		4
.L_2:
        /*0010*/ 	.word	index@(matrix_multiply)
        /*0014*/ 	.word	0x00000000


	//----- nvinfo : EIATTR_REGCOUNT
	.align		4
.L_3:
        /*0018*/ 	.byte	0x04, 0x2f
        /*001a*/ 	.short	(.L_5 - .L_4)
	.align		4
.L_4:
        /*001c*/ 	.word	index@(tensor_add)
        /*0020*/ 	.word	0x00000004


	//----- nvinfo : EIATTR_FRAME_SIZE
	.align		4
.L_5:
        /*0024*/ 	.byte	0x04, 0x11
        /*0026*/ 	.short	(.L_7 - .L_6)
	.align		4
.L_6:
        /*0028*/ 	.word	index@(tensor_add)
        /*002c*/ 	.word	0x00000000


	//----- nvinfo : EIATTR_REGCOUNT
	.align		4
.L_7:
        /*0030*/ 	.byte	0x04, 0x2f
        /*0032*/ 	.short	(.L_9 - .L_8)
	.align		4
.L_8:
        /*0034*/ 	.word	index@(tensor_relu)
        /*0038*/ 	.word	0x00000004


	//----- nvinfo : EIATTR_FRAME_SIZE
	.align		4
.L_9:
        /*003c*/ 	.byte	0x04, 0x11
        /*003e*/ 	.short	(.L_11 - .L_10)
	.align		4
.L_10:
        /*0040*/ 	.word	index@(tensor_relu)
        /*0044*/ 	.word	0x00000000


	//----- nvinfo : EIATTR_REGCOUNT
	.align		4
.L_11:
        /*0048*/ 	.byte	0x04, 0x2f
        /*004a*/ 	.short	(.L_13 - .L_12)
	.align		4
.L_12:
        /*004c*/ 	.word	index@(tensor_softmax)
        /*0050*/ 	.word	0x00000004


	//----- nvinfo : EIATTR_FRAME_SIZE
	.align		4
.L_13:
        /*0054*/ 	.byte	0x04, 0x11
        /*0056*/ 	.short	(.L_15 - .L_14)
	.align		4
.L_14:
        /*0058*/ 	.word	index@(tensor_softmax)
        /*005c*/ 	.word	0x00000000


	//----- nvinfo : EIATTR_MIN_STACK_SIZE
	.align		4
.L_15:
        /*0060*/ 	.byte	0x04, 0x12
        /*0062*/ 	.short	(.L_17 - .L_16)
	.align		4
.L_16:
        /*0064*/ 	.word	index@(tensor_softmax)
        /*0068*/ 	.word	0x00000000


	//----- nvinfo : EIATTR_MIN_STACK_SIZE
	.align		4
.L_17:
        /*006c*/ 	.byte	0x04, 0x12
        /*006e*/ 	.short	(.L_19 - .L_18)
	.align		4
.L_18:
        /*0070*/ 	.word	index@(tensor_relu)
        /*0074*/ 	.word	0x00000000


	//----- nvinfo : EIATTR_MIN_STACK_SIZE
	.align		4
.L_19:
        /*0078*/ 	.byte	0x04, 0x12
        /*007a*/ 	.short	(.L_21 - .L_20)
	.align		4
.L_20:
        /*007c*/ 	.word	index@(tensor_add)
        /*0080*/ 	.word	0x00000000


	//----- nvinfo : EIATTR_MIN_STACK_SIZE
	.align		4
.L_21:
        /*0084*/ 	.byte	0x04, 0x12
        /*0086*/ 	.short	(.L_23 - .L_22)
	.align		4
.L_22:
        /*0088*/ 	.word	index@(matrix_multiply)
        /*008c*/ 	.word	0x00000000
.L_23:


//--------------------- .nv.compat                --------------------------
	.section	.nv.compat,"",@"SHT_CUDA_COMPAT_INFO"
	.align	4
        /*0000*/ 	.byte	0x02, 0x09, 0x00, 0x00, 0x02, 0x02, 0x01, 0x00, 0x02, 0x05, 0x05, 0x00, 0x03, 0x07, 0x01, 0x01
        /*0010*/ 	.byte	0x02, 0x03, 0x00, 0x00, 0x02, 0x06, 0x01, 0x00, 0x04, 0x0b, 0x08, 0x00, 0x09, 0x00, 0x00, 0x00
        /*0020*/ 	.byte	0x00, 0x00, 0x00, 0x00


//--------------------- .nv.info.tensor_softmax   --------------------------
	.section	.nv.info.tensor_softmax,"",@"SHT_CUDA_INFO"
	.sectionflags	@""
	.align	4


	//----- nvinfo : EIATTR_CUDA_API_VERSION
	.align		4
        /*0000*/ 	.byte	0x04, 0x37
        /*0002*/ 	.short	(.L_25 - .L_24)
.L_24:
        /*0004*/ 	.word	0x00000082


	//----- nvinfo : EIATTR_SPARSE_MMA_MASK
	.align		4
.L_25:
        /*0008*/ 	.byte	0x03, 0x50
        /*000a*/ 	.short	0x0000


	//----- nvinfo : EIATTR_MAXREG_COUNT
	.align		4
        /*000c*/ 	.byte	0x03, 0x1b
        /*000e*/ 	.short	0x00ff


	//----- nvinfo : EIATTR_MERCURY_ISA_VERSION
	.align		4
        /*0010*/ 	.byte	0x03, 0x5f
        /*0012*/ 	.short	0x0101


	//----- nvinfo : EIATTR_VRC_CTA_INIT_COUNT
	.align		4
        /*0014*/ 	.byte	0x02, 0x4a
	.zero		1
	.zero		1


	//----- nvinfo : EIATTR_EXIT_INSTR_OFFSETS
	.align		4
        /*0018*/ 	.byte	0x04, 0x1c
        /*001a*/ 	.short	(.L_27 - .L_26)


	//   ....[0]....
.L_26:
        /*001c*/ 	.word	0x00000010


	//----- nvinfo : EIATTR_SW_WAR
	.align		4
.L_27:
        /*0020*/ 	.byte	0x04, 0x36
        /*0022*/ 	.short	(.L_29 - .L_28)
.L_28:
        /*0024*/ 	.word	0x00000008
.L_29:


//--------------------- .nv.info.tensor_relu      --------------------------
	.section	.nv.info.tensor_relu,"",@"SHT_CUDA_INFO"
	.sectionflags	@""
	.align	4


	//----- nvinfo : EIATTR_CUDA_API_VERSION
	.align		4
        /*0000*/ 	.byte	0x04, 0x37
        /*0002*/ 	.short	(.L_31 - .L_30)
.L_30:
        /*0004*/ 	.word	0x00000082


	//----- nvinfo : EIATTR_SPARSE_MMA_MASK
	.align		4
.L_31:
        /*0008*/ 	.byte	0x03, 0x50
        /*000a*/ 	.short	0x0000


	//----- nvinfo : EIATTR_MAXREG_COUNT
	.align		4
        /*000c*/ 	.byte	0x03, 0x1b
        /*000e*/ 	.short	0x00ff


	//----- nvinfo : EIATTR_MERCURY_ISA_VERSION
	.align		4
        /*0010*/ 	.byte	0x03, 0x5f
        /*0012*/ 	.short	0x0101


	//----- nvinfo : EIATTR_VRC_CTA_INIT_COUNT
	.align		4
        /*0014*/ 	.byte	0x02, 0x4a
	.zero		1
	.zero		1


	//----- nvinfo : EIATTR_EXIT_INSTR_OFFSETS
	.align		4
        /*0018*/ 	.byte	0x04, 0x1c
        /*001a*/ 	.short	(.L_33 - .L_32)


	//   ....[0]....
.L_32:
        /*001c*/ 	.word	0x00000010


	//----- nvinfo : EIATTR_SW_WAR
	.align		4
.L_33:
        /*0020*/ 	.byte	0x04, 0x36
        /*0022*/ 	.short	(.L_35 - .L_34)
.L_34:
        /*0024*/ 	.word	0x00000008
.L_35:


//--------------------- .nv.info.tensor_add       --------------------------
	.section	.nv.info.tensor_add,"",@"SHT_CUDA_INFO"
	.sectionflags	@""
	.align	4


	//----- nvinfo : EIATTR_CUDA_API_VERSION
	.align		4
        /*0000*/ 	.byte	0x04, 0x37
        /*0002*/ 	.short	(.L_37 - .L_36)
.L_36:
        /*0004*/ 	.word	0x00000082


	//----- nvinfo : EIATTR_SPARSE_MMA_MASK
	.align		4
.L_37:
        /*0008*/ 	.byte	0x03, 0x50
        /*000a*/ 	.short	0x0000


	//----- nvinfo : EIATTR_MAXREG_COUNT
	.align		4
        /*000c*/ 	.byte	0x03, 0x1b
        /*000e*/ 	.short	0x00ff


	//----- nvinfo : EIATTR_MERCURY_ISA_VERSION
	.align		4
        /*0010*/ 	.byte	0x03, 0x5f
        /*0012*/ 	.short	0x0101


	//----- nvinfo : EIATTR_VRC_CTA_INIT_COUNT
	.align		4
        /*0014*/ 	.byte	0x02, 0x4a
	.zero		1
	.zero		1


	//----- nvinfo : EIATTR_EXIT_INSTR_OFFSETS
	.align		4
        /*0018*/ 	.byte	0x04, 0x1c
        /*001a*/ 	.short	(.L_39 - .L_38)


	//   ....[0]....
.L_38:
        /*001c*/ 	.word	0x00000010


	//----- nvinfo : EIATTR_SW_WAR
	.align		4
.L_39:
        /*0020*/ 	.byte	0x04, 0x36
        /*0022*/ 	.short	(.L_41 - .L_40)
.L_40:
        /*0024*/ 	.word	0x00000008
.L_41:


//--------------------- .nv.info.matrix_multiply  --------------------------
	.section	.nv.info.matrix_multiply,"",@"SHT_CUDA_INFO"
	.sectionflags	@""
	.align	4


	//----- nvinfo : EIATTR_CUDA_API_VERSION
	.align		4
        /*0000*/ 	.byte	0x04, 0x37
        /*0002*/ 	.short	(.L_43 - .L_42)
.L_42:
        /*0004*/ 	.word	0x00000082


	//----- nvinfo : EIATTR_KPARAM_INFO
	.align		4
.L_43:
        /*0008*/ 	.byte	0x04, 0x17
        /*000a*/ 	.short	(.L_45 - .L_44)
.L_44:
        /*000c*/ 	.word	0x00000000
        /*0010*/ 	.short	0x0005
        /*0012*/ 	.short	0x0020
        /*0014*/ 	.byte	0x00, 0xf0, 0x11, 0x00


	//----- nvinfo : EIATTR_KPARAM_INFO
	.align		4
.L_45:
        /*0018*/ 	.byte	0x04, 0x17
        /*001a*/ 	.short	(.L_47 - .L_46)
.L_46:
        /*001c*/ 	.word	0x00000000
        /*0020*/ 	.short	0x0004
        /*0022*/ 	.short	0x001c
        /*0024*/ 	.byte	0x00, 0xf0, 0x11, 0x00


	//----- nvinfo : EIATTR_KPARAM_INFO
	.align		4
.L_47:
        /*0028*/ 	.byte	0x04, 0x17
        /*002a*/ 	.short	(.L_49 - .L_48)
.L_48:
        /*002c*/ 	.word	0x00000000
        /*0030*/ 	.short	0x0003
        /*0032*/ 	.short	0x0018
        /*0034*/ 	.byte	0x00, 0xf0, 0x11, 0x00


	//----- nvinfo : EIATTR_KPARAM_INFO
	.align		4
.L_49:
        /*0038*/ 	.byte	0x04, 0x17
        /*003a*/ 	.short	(.L_51 - .L_50)
.L_50:
        /*003c*/ 	.word	0x00000000
        /*0040*/ 	.short	0x0002
        /*0042*/ 	.short	0x0010
        /*0044*/ 	.byte	0x00, 0xf0, 0x21, 0x00


	//----- nvinfo : EIATTR_KPARAM_INFO
	.align		4
.L_51:
        /*0048*/ 	.byte	0x04, 0x17
        /*004a*/ 	.short	(.L_53 - .L_52)
.L_52:
        /*004c*/ 	.word	0x00000000
        /*0050*/ 	.short	0x0001
        /*0052*/ 	.short	0x0008
        /*0054*/ 	.byte	0x00, 0xf0, 0x21, 0x00


	//----- nvinfo : EIATTR_KPARAM_INFO
	.align		4
.L_53:
        /*0058*/ 	.byte	0x04, 0x17
        /*005a*/ 	.short	(.L_55 - .L_54)
.L_54:
        /*005c*/ 	.word	0x00000000
        /*0060*/ 	.short	0x0000
        /*0062*/ 	.short	0x0000
        /*0064*/ 	.byte	0x00, 0xf0, 0x21, 0x00


	//----- nvinfo : EIATTR_SPARSE_MMA_MASK
	.align		4
.L_55:
        /*0068*/ 	.byte	0x03, 0x50
        /*006a*/ 	.short	0x0000


	//----- nvinfo : EIATTR_MAXREG_COUNT
	.align		4
        /*006c*/ 	.byte	0x03, 0x1b
        /*006e*/ 	.short	0x00ff


	//----- nvinfo : EIATTR_MERCURY_ISA_VERSION
	.align		4
        /*0070*/ 	.byte	0x03, 0x5f
        /*0072*/ 	.short	0x0101


	//----- nvinfo : EIATTR_VRC_CTA_INIT_COUNT
	.align		4
        /*0074*/ 	.byte	0x02, 0x4a
	.zero		1
	.zero		1


	//----- nvinfo : EIATTR_EXIT_INSTR_OFFSETS
	.align		4
        /*0078*/ 	.byte	0x04, 0x1c
        /*007a*/ 	.short	(.L_57 - .L_56)


	//   ....[0]....
.L_56:
        /*007c*/ 	.word	0x00000010


	//----- nvinfo : EIATTR_CBANK_PARAM_SIZE
	.align		4
.L_57:
        /*0080*/ 	.byte	0x03, 0x19
        /*0082*/ 	.short	0x0024


	//----- nvinfo : EIATTR_PARAM_CBANK
	.align		4
        /*0084*/ 	.byte	0x04, 0x0a
        /*0086*/ 	.short	(.L_59 - .L_58)
	.align		4
.L_58:
        /*0088*/ 	.word	index@(.nv.constant0.matrix_multiply)
        /*008c*/ 	.short	0x0380
        /*008e*/ 	.short	0x0024


	//----- nvinfo : EIATTR_SW_WAR
	.align		4
.L_59:
        /*0090*/ 	.byte	0x04, 0x36
        /*0092*/ 	.short	(.L_61 - .L_60)
.L_60:
        /*0094*/ 	.word	0x00000008
.L_61:


//--------------------- .nv.callgraph             --------------------------
	.section	.nv.callgraph,"",@"SHT_CUDA_CALLGRAPH"
	.align	4
	.sectionentsize	8
	.align		4
        /*0000*/ 	.word	0x00000000
	.align		4
        /*0004*/ 	.word	0xffffffff
	.align		4
        /*0008*/ 	.word	0x00000000
	.align		4
        /*000c*/ 	.word	0xfffffffe
	.align		4
        /*0010*/ 	.word	0x00000000
	.align		4
        /*0014*/ 	.word	0xfffffffd
	.align		4
        /*0018*/ 	.word	0x00000000
	.align		4
        /*001c*/ 	.word	0xfffffffc


//--------------------- .text.tensor_softmax      --------------------------
	.section	.text.tensor_softmax,"ax",@progbits
	.align	128
        .global         tensor_softmax
        .type           tensor_softmax,@function
        .size           tensor_softmax,(.L_x_4 - tensor_softmax)
        .other          tensor_softmax,@"STO_CUDA_ENTRY STV_DEFAULT"
tensor_softmax:
.text.tensor_softmax:
[----:B------:R-:W-:Y:S01]  /*0000*/  LDC R1, c[0x0][0x37c] ;  /* 0x0000df00ff017b82 */ /* 0x000fe20000000800 */
[----:B------:R-:W-:Y:S05]  /*0010*/  EXIT ;  /* 0x000000000000794d */ /* 0x000fea0003800000 */
.L_x_0:
[----:B------:R-:W-:-:S00]  /*0020*/  BRA `(.L_x_0) ;  /* 0xfffffffc00fc7947 */ /* 0x000fc0000383ffff */
[----:B------:R-:W-:-:S00]  /*0030*/  NOP ;  /* 0x0000000000007918 */ /* 0x000fc00000000000 */
        /* <DEDUP_REMOVED lines=12> */
.L_x_4:


//--------------------- .text.tensor_relu         --------------------------
	.section	.text.tensor_relu,"ax",@progbits
	.align	128
        .global         tensor_relu
        .type           tensor_relu,@function
        .size           tensor_relu,(.L_x_5 - tensor_relu)
        .other          tensor_relu,@"STO_CUDA_ENTRY STV_DEFAULT"
tensor_relu:
.text.tensor_relu:
[----:B------:R-:W-:Y:S01]  /*0000*/  LDC R1, c[0x0][0x37c] ;  /* 0x0000df00ff017b82 */ /* 0x000fe20000000800 */
[----:B------:R-:W-:Y:S05]  /*0010*/  EXIT ;  /* 0x000000000000794d */ /* 0x000fea0003800000 */
.L_x_1:
        /* <DEDUP_REMOVED lines=14> */
.L_x_5:


//--------------------- .text.tensor_add          --------------------------
	.section	.text.tensor_add,"ax",@progbits
	.align	128
        .global         tensor_add
        .type           tensor_add,@function
        .size           tensor_add,(.L_x_6 - tensor_add)
        .other          tensor_add,@"STO_CUDA_ENTRY STV_DEFAULT"
tensor_add:
.text.tensor_add:
[----:B------:R-:W-:Y:S01]  /*0000*/  LDC R1, c[0x0][0x37c] ;  /* 0x0000df00ff017b82 */ /* 0x000fe20000000800 */
[----:B------:R-:W-:Y:S05]  /*0010*/  EXIT ;  /* 0x000000000000794d */ /* 0x000fea0003800000 */
.L_x_2:
        /* <DEDUP_REMOVED lines=14> */
.L_x_6:


//--------------------- .text.matrix_multiply     --------------------------
	.section	.text.matrix_multiply,"ax",@progbits
	.align	128
        .global         matrix_multiply
        .type           matrix_multiply,@function
        .size           matrix_multiply,(.L_x_7 - matrix_multiply)
        .other          matrix_multiply,@"STO_CUDA_ENTRY STV_DEFAULT"
matrix_multiply:
.text.matrix_multiply:
[----:B------:R-:W-:Y:S01]  /*0000*/  LDC R1, c[0x0][0x37c] ;  /* 0x0000df00ff017b82 */ /* 0x000fe20000000800 */
[----:B------:R-:W-:Y:S05]  /*0010*/  EXIT ;  /* 0x000000000000794d */ /* 0x000fea0003800000 */
.L_x_3:
        /* <DEDUP_REMOVED lines=14> */
.L_x_7:


//--------------------- .nv.shared.reserved.0     --------------------------
	.section	.nv.shared.reserved.0,"aw",@nobits
	.weak		__nv_reservedSMEM_offset_0_alias
	.size		__nv_reservedSMEM_offset_0_alias, 0, 64
	.other		__nv_reservedSMEM_offset_0_alias,@"STO_CUDA_RESERVED_SHARED STV_DEFAULT"
__nv_reservedSMEM_offset_0_alias:
	.zero		0
	.zero		64


//--------------------- .nv.constant0.tensor_softmax --------------------------
	.section	.nv.constant0.tensor_softmax,"a",@progbits
	.sectionflags	@""
	.align	4
.nv.constant0.tensor_softmax:
	.zero		896


//--------------------- .nv.constant0.tensor_relu --------------------------
	.section	.nv.constant0.tensor_relu,"a",@progbits
	.sectionflags	@""
	.align	4
.nv.constant0.tensor_relu:
	.zero		896


//--------------------- .nv.constant0.tensor_add  --------------------------
	.section	.nv.constant0.tensor_add,"a",@progbits
	.sectionflags	@""
	.align	4
.nv.constant0.tensor_add:
	.zero		896


//--------------------- .nv.constant0.matrix_multiply --------------------------
	.section	.nv.constant0.matrix_multiply,"a",@progbits
	.sectionflags	@""
	.align	4
.nv.constant0.matrix_multiply:
	.zero		932


//--------------------- SYMBOLS --------------------------

	.type		.nv.reservedSmem.offset0,@object
	.size		.nv.reservedSmem.offset0,0x4
